//
// Generated by NVIDIA NVVM Compiler
//
// Compiler Build ID: CL-36424714
// Cuda compilation tools, release 13.0, V13.0.88
// Based on NVVM 20.0.0
//

.version 9.0
.target sm_100
.address_size 64

	// .globl	_Z9vectorAddPfS_S_m

.visible .entry _Z9vectorAddPfS_S_m(
	.param .u64 .ptr .align 1 _Z9vectorAddPfS_S_m_param_0,
	.param .u64 .ptr .align 1 _Z9vectorAddPfS_S_m_param_1,
	.param .u64 .ptr .align 1 _Z9vectorAddPfS_S_m_param_2,
	.param .u64 _Z9vectorAddPfS_S_m_param_3
)
{
	.reg .pred 	%p<2>;
	.reg .b32 	%r<5>;
	.reg .b32 	%f<4>;
	.reg .b64 	%rd<13>;

	ld.param.u64 	%rd2, [_Z9vectorAddPfS_S_m_param_0];
	ld.param.u64 	%rd3, [_Z9vectorAddPfS_S_m_param_1];
	ld.param.u64 	%rd4, [_Z9vectorAddPfS_S_m_param_2];
	ld.param.u64 	%rd5, [_Z9vectorAddPfS_S_m_param_3];
	mov.u32 	%r1, %ctaid.x;
	mov.u32 	%r2, %ntid.x;
	mov.u32 	%r3, %tid.x;
	mad.lo.s32 	%r4, %r1, %r2, %r3;
	cvt.u64.u32 	%rd1, %r4;
	setp.le.u64 	%p1, %rd5, %rd1;
	@%p1 bra 	$L__BB0_2;
	cvta.to.global.u64 	%rd6, %rd2;
	cvta.to.global.u64 	%rd7, %rd3;
	cvta.to.global.u64 	%rd8, %rd4;
	shl.b64 	%rd9, %rd1, 2;
	add.s64 	%rd10, %rd6, %rd9;
	ld.global.f32 	%f1, [%rd10];
	add.s64 	%rd11, %rd7, %rd9;
	ld.global.f32 	%f2, [%rd11];
	add.f32 	%f3, %f1, %f2;
	add.s64 	%rd12, %rd8, %rd9;
	st.global.f32 	[%rd12], %f3;
$L__BB0_2:
	ret;

}


// ===== COMPILED SASS (sm_100) =====

	.target	sm_100

	.elftype	@"ET_EXEC"


//--------------------- .note.nv.tkinfo           --------------------------
	.section	.note.nv.tkinfo,"",@"SHT_NOTE"
	.sectionflags	@"SHF_NOTE_NV_TKINFO"
	.tkinfo
        /*0018*/ 	.word	0x00000002
        /*0030*/ 	.string	""
        /*0030*/ 	.string	"ptxas"
        /*0030*/ 	.string	"Cuda compilation tools, release 13.0, V13.0.88"
        /*0030*/ 	.string	"Build cuda_13.0.r13.0/compiler.36424714_0"
        /*0030*/ 	.string	"-arch sm_100 -m 64 "



//--------------------- .note.nv.cuinfo           --------------------------
	.section	.note.nv.cuinfo,"",@"SHT_NOTE"
	.sectionflags	@"SHF_NOTE_NV_CUINFO"
        /*0018*/ 	.short	0x0002
        /*001a*/ 	.short	0x0064
        /*001c*/ 	.short	0x0082
	.zero		2


//--------------------- .nv.info                  --------------------------
	.section	.nv.info,"",@"SHT_CUDA_INFO"
	.align	4


	//----- nvinfo : EIATTR_REGCOUNT
	.align		4
        /*0000*/ 	.byte	0x04, 0x2f
        /*0002*/ 	.short	(.L_1 - .L_0)
	.align		4
.L_0:
        /*0004*/ 	.word	index@(_Z9vectorAddPfS_S_m)
        /*0008*/ 	.word	0x0000000c


	//----- nvinfo : EIATTR_FRAME_SIZE
	.align		4
.L_1:
        /*000c*/ 	.byte	0x04, 0x11
        /*000e*/ 	.short	(.L_3 - .L_2)
	.align		4
.L_2:
        /*0010*/ 	.word	index@(_Z9vectorAddPfS_S_m)
        /*0014*/ 	.word	0x00000000


	//----- nvinfo : EIATTR_MIN_STACK_SIZE
	.align		4
.L_3:
        /*0018*/ 	.byte	0x04, 0x12
        /*001a*/ 	.short	(.L_5 - .L_4)
	.align		4
.L_4:
        /*001c*/ 	.word	index@(_Z9vectorAddPfS_S_m)
        /*0020*/ 	.word	0x00000000
.L_5:


//--------------------- .nv.compat                --------------------------
	.section	.nv.compat,"",@"SHT_CUDA_COMPAT_INFO"
	.align	4
        /*0000*/ 	.byte	0x02, 0x09, 0x00, 0x00, 0x02, 0x02, 0x01, 0x00, 0x02, 0x05, 0x05, 0x00, 0x03, 0x07, 0x01, 0x01
        /*0010*/ 	.byte	0x02, 0x03, 0x00, 0x00, 0x02, 0x06, 0x01, 0x00, 0x04, 0x0b, 0x08, 0x00, 0x09, 0x00, 0x00, 0x00
        /*0020*/ 	.byte	0x00, 0x00, 0x00, 0x00


//--------------------- .nv.info._Z9vectorAddPfS_S_m --------------------------
	.section	.nv.info._Z9vectorAddPfS_S_m,"",@"SHT_CUDA_INFO"
	.sectionflags	@""
	.align	4


	//----- nvinfo : EIATTR_CUDA_API_VERSION
	.align		4
        /*0000*/ 	.byte	0x04, 0x37
        /*0002*/ 	.short	(.L_7 - .L_6)
.L_6:
        /*0004*/ 	.word	0x00000082


	//----- nvinfo : EIATTR_KPARAM_INFO
	.align		4
.L_7:
        /*0008*/ 	.byte	0x04, 0x17
        /*000a*/ 	.short	(.L_9 - .L_8)
.L_8:
        /*000c*/ 	.word	0x00000000
        /*0010*/ 	.short	0x0003
        /*0012*/ 	.short	0x0018
        /*0014*/ 	.byte	0x00, 0xf0, 0x21, 0x00


	//----- nvinfo : EIATTR_KPARAM_INFO
	.align		4
.L_9:
        /*0018*/ 	.byte	0x04, 0x17
        /*001a*/ 	.short	(.L_11 - .L_10)
.L_10:
        /*001c*/ 	.word	0x00000000
        /*0020*/ 	.short	0x0002
        /*0022*/ 	.short	0x0010
        /*0024*/ 	.byte	0x00, 0xf5, 0x21, 0x00


	//----- nvinfo : EIATTR_KPARAM_INFO
	.align		4
.L_11:
        /*0028*/ 	.byte	0x04, 0x17
        /*002a*/ 	.short	(.L_13 - .L_12)
.L_12:
        /*002c*/ 	.word	0x00000000
        /*0030*/ 	.short	0x0001
        /*0032*/ 	.short	0x0008
        /*0034*/ 	.byte	0x00, 0xf5, 0x21, 0x00


	//----- nvinfo : EIATTR_KPARAM_INFO
	.align		4
.L_13:
        /*0038*/ 	.byte	0x04, 0x17
        /*003a*/ 	.short	(.L_15 - .L_14)
.L_14:
        /*003c*/ 	.word	0x00000000
        /*0040*/ 	.short	0x0000
        /*0042*/ 	.short	0x0000
        /*0044*/ 	.byte	0x00, 0xf5, 0x21, 0x00


	//----- nvinfo : EIATTR_SPARSE_MMA_MASK
	.align		4
.L_15:
        /*0048*/ 	.byte	0x03, 0x50
        /*004a*/ 	.short	0x0000


	//----- nvinfo : EIATTR_MAXREG_COUNT
	.align		4
        /*004c*/ 	.byte	0x03, 0x1b
        /*004e*/ 	.short	0x00ff


	//----- nvinfo : EIATTR_MERCURY_ISA_VERSION
	.align		4
        /*0050*/ 	.byte	0x03, 0x5f
        /*0052*/ 	.short	0x0101


	//----- nvinfo : EIATTR_VRC_CTA_INIT_COUNT
	.align		4
        /*0054*/ 	.byte	0x02, 0x4a
	.zero		1
	.zero		1


	//----- nvinfo : EIATTR_EXIT_INSTR_OFFSETS
	.align		4
        /*0058*/ 	.byte	0x04, 0x1c
        /*005a*/ 	.short	(.L_17 - .L_16)


	//   ....[0]....
.L_16:
        /*005c*/ 	.word	0x00000080


	//   ....[1]....
        /*0060*/ 	.word	0x00000180


	//----- nvinfo : EIATTR_CBANK_PARAM_SIZE
	.align		4
.L_17:
        /*0064*/ 	.byte	0x03, 0x19
        /*0066*/ 	.short	0x0020


	//----- nvinfo : EIATTR_PARAM_CBANK
	.align		4
        /*0068*/ 	.byte	0x04, 0x0a
        /*006a*/ 	.short	(.L_19 - .L_18)
	.align		4
.L_18:
        /*006c*/ 	.word	index@(.nv.constant0._Z9vectorAddPfS_S_m)
        /*0070*/ 	.short	0x0380
        /*0072*/ 	.short	0x0020


	//----- nvinfo : EIATTR_SW_WAR
	.align		4
.L_19:
        /*0074*/ 	.byte	0x04, 0x36
        /*0076*/ 	.short	(.L_21 - .L_20)
.L_20:
        /*0078*/ 	.word	0x00000008
.L_21:


//--------------------- .nv.callgraph             --------------------------
	.section	.nv.callgraph,"",@"SHT_CUDA_CALLGRAPH"
	.align	4
	.sectionentsize	8
	.align		4
        /*0000*/ 	.word	0x00000000
	.align		4
        /*0004*/ 	.word	0xffffffff
	.align		4
        /*0008*/ 	.word	0x00000000
	.align		4
        /*000c*/ 	.word	0xfffffffe
	.align		4
        /*0010*/ 	.word	0x00000000
	.align		4
        /*0014*/ 	.word	0xfffffffd
	.align		4
        /*0018*/ 	.word	0x00000000
	.align		4
        /*001c*/ 	.word	0xfffffffc


//--------------------- .text._Z9vectorAddPfS_S_m --------------------------
	.section	.text._Z9vectorAddPfS_S_m,"ax",@progbits
	.align	128
        .global         _Z9vectorAddPfS_S_m
        .type           _Z9vectorAddPfS_S_m,@function
        .size           _Z9vectorAddPfS_S_m,(.L_x_1 - _Z9vectorAddPfS_S_m)
        .other          _Z9vectorAddPfS_S_m,@"STO_CUDA_ENTRY STV_DEFAULT"
_Z9vectorAddPfS_S_m:
.text._Z9vectorAddPfS_S_m:
[----:B------:R-:W-:Y:S01]  /*0000*/  LDC R1, c[0x0][0x37c] ;  /* 0x0000df00ff017b82 */ /* 0x000fe20000000800 */
[----:B------:R-:W0:Y:S07]  /*0010*/  S2R R3, SR_TID.X ;  /* 0x0000000000037919 */ /* 0x000e2e0000002100 */
[----:B------:R-:W0:Y:S01]  /*0020*/  S2UR UR4, SR_CTAID.X ;  /* 0x00000000000479c3 */ /* 0x000e220000002500 */
[----:B------:R-:W1:Y:S07]  /*0030*/  LDCU.64 UR6, c[0x0][0x398] ;  /* 0x00007300ff0677ac */ /* 0x000e6e0008000a00 */
[----:B------:R-:W0:Y:S02]  /*0040*/  LDC R0, c[0x0][0x360] ;  /* 0x0000d800ff007b82 */ /* 0x000e240000000800 */
[----:B0-----:R-:W-:-:S05]  /*0050*/  IMAD R0, R0, UR4, R3 ;  /* 0x0000000400007c24 */ /* 0x001fca000f8e0203 */
[----:B-1----:R-:W-:-:S04]  /*0060*/  ISETP.GE.U32.AND P0, PT, R0, UR6, PT ;  /* 0x0000000600007c0c */ /* 0x002fc8000bf06070 */
[----:B------:R-:W-:-:S13]  /*0070*/  ISETP.GE.U32.AND.EX P0, PT, RZ, UR7, PT, P0 ;  /* 0x00000007ff007c0c */ /* 0x000fda000bf06100 */
[----:B------:R-:W-:Y:S05]  /*0080*/  @P0 EXIT ;  /* 0x000000000000094d */ /* 0x000fea0003800000 */
[----:B------:R-:W0:Y:S01]  /*0090*/  LDCU.128 UR8, c[0x0][0x380] ;  /* 0x00007000ff0877ac */ /* 0x000e220008000c00 */
[----:B------:R-:W-:Y:S01]  /*00a0*/  IMAD.SHL.U32 R6, R0, 0x4, RZ ;  /* 0x0000000400067824 */ /* 0x000fe200078e00ff */
[----:B------:R-:W-:Y:S01]  /*00b0*/  SHF.R.U32.HI R0, RZ, 0x1e, R0 ;  /* 0x0000001eff007819 */ /* 0x000fe20000011600 */
[----:B------:R-:W1:Y:S01]  /*00c0*/  LDCU.64 UR4, c[0x0][0x358] ;  /* 0x00006b00ff0477ac */ /* 0x000e620008000a00 */
[----:B------:R-:W2:Y:S02]  /*00d0*/  LDCU.64 UR6, c[0x0][0x390] ;  /* 0x00007200ff0677ac */ /* 0x000ea40008000a00 */
[C---:B0-----:R-:W-:Y:S02]  /*00e0*/  IADD3 R4, P1, PT, R6.reuse, UR10, RZ ;  /* 0x0000000a06047c10 */ /* 0x041fe4000ff3e0ff */
[----:B------:R-:W-:Y:S02]  /*00f0*/  IADD3 R2, P0, PT, R6, UR8, RZ ;  /* 0x0000000806027c10 */ /* 0x000fe4000ff1e0ff */
[----:B------:R-:W-:-:S02]  /*0100*/  IADD3.X R5, PT, PT, R0, UR11, RZ, P1, !PT ;  /* 0x0000000b00057c10 */ /* 0x000fc40008ffe4ff */
[----:B------:R-:W-:-:S04]  /*0110*/  IADD3.X R3, PT, PT, R0, UR9, RZ, P0, !PT ;  /* 0x0000000900037c10 */ /* 0x000fc800087fe4ff */
[----:B-1----:R-:W3:Y:S04]  /*0120*/  LDG.E R5, desc[UR4][R4.64] ;  /* 0x0000000404057981 */ /* 0x002ee8000c1e1900 */
[----:B------:R-:W3:Y:S01]  /*0130*/  LDG.E R2, desc[UR4][R2.64] ;  /* 0x0000000402027981 */ /* 0x000ee2000c1e1900 */
[----:B--2---:R-:W-:-:S04]  /*0140*/  IADD3 R6, P0, PT, R6, UR6, RZ ;  /* 0x0000000606067c10 */ /* 0x004fc8000ff1e0ff */
[----:B------:R-:W-:Y:S01]  /*0150*/  IADD3.X R7, PT, PT, R0, UR7, RZ, P0, !PT ;  /* 0x0000000700077c10 */ /* 0x000fe200087fe4ff */
[----:B---3--:R-:W-:-:S05]  /*0160*/  FADD R9, R2, R5 ;  /* 0x0000000502097221 */ /* 0x008fca0000000000 */
[----:B------:R-:W-:Y:S01]  /*0170*/  STG.E desc[UR4][R6.64], R9 ;  /* 0x0000000906007986 */ /* 0x000fe2000c101904 */
[----:B------:R-:W-:Y:S05]  /*0180*/  EXIT ;  /* 0x000000000000794d */ /* 0x000fea0003800000 */
.L_x_0:
[----:B------:R-:W-:-:S00]  /*0190*/  BRA `(.L_x_0) ;  /* 0xfffffffc00fc7947 */ /* 0x000fc0000383ffff */
[----:B------:R-:W-:-:S00]  /*01a0*/  NOP ;  /* 0x0000000000007918 */ /* 0x000fc00000000000 */
        /* <DEDUP_REMOVED lines=13> */
.L_x_1:


//--------------------- .nv.shared.reserved.0     --------------------------
	.section	.nv.shared.reserved.0,"aw",@nobits
	.weak		__nv_reservedSMEM_offset_0_alias
	.size		__nv_reservedSMEM_offset_0_alias, 0, 64
	.other		__nv_reservedSMEM_offset_0_alias,@"STO_CUDA_RESERVED_SHARED STV_DEFAULT"
__nv_reservedSMEM_offset_0_alias:
	.zero		0
	.zero		64


//--------------------- .nv.constant0._Z9vectorAddPfS_S_m --------------------------
	.section	.nv.constant0._Z9vectorAddPfS_S_m,"a",@progbits
	.sectionflags	@""
	.align	4
.nv.constant0._Z9vectorAddPfS_S_m:
	.zero		928


//--------------------- SYMBOLS --------------------------

	.type		.nv.reservedSmem.offset0,@object
	.size		.nv.reservedSmem.offset0,0x4
